//
// Generated by NVIDIA NVVM Compiler
//
// Compiler Build ID: CL-36424714
// Cuda compilation tools, release 13.0, V13.0.88
// Based on NVVM 20.0.0
//

.version 9.0
.target sm_100
.address_size 64

	// .globl	_Z15gpu_matrix_multPiS_S_iii

.visible .entry _Z15gpu_matrix_multPiS_S_iii(
	.param .u64 .ptr .align 1 _Z15gpu_matrix_multPiS_S_iii_param_0,
	.param .u64 .ptr .align 1 _Z15gpu_matrix_multPiS_S_iii_param_1,
	.param .u64 .ptr .align 1 _Z15gpu_matrix_multPiS_S_iii_param_2,
	.param .u32 _Z15gpu_matrix_multPiS_S_iii_param_3,
	.param .u32 _Z15gpu_matrix_multPiS_S_iii_param_4,
	.param .u32 _Z15gpu_matrix_multPiS_S_iii_param_5
)
{
	.reg .pred 	%p<13>;
	.reg .b32 	%r<110>;
	.reg .b64 	%rd<40>;

	ld.param.u64 	%rd5, [_Z15gpu_matrix_multPiS_S_iii_param_0];
	ld.param.u64 	%rd6, [_Z15gpu_matrix_multPiS_S_iii_param_1];
	ld.param.u64 	%rd4, [_Z15gpu_matrix_multPiS_S_iii_param_2];
	ld.param.u32 	%r34, [_Z15gpu_matrix_multPiS_S_iii_param_3];
	ld.param.u32 	%r32, [_Z15gpu_matrix_multPiS_S_iii_param_4];
	ld.param.u32 	%r33, [_Z15gpu_matrix_multPiS_S_iii_param_5];
	cvta.to.global.u64 	%rd1, %rd6;
	cvta.to.global.u64 	%rd2, %rd5;
	mov.u32 	%r35, %ctaid.y;
	mov.u32 	%r36, %ntid.y;
	mov.u32 	%r37, %tid.y;
	mad.lo.s32 	%r1, %r35, %r36, %r37;
	mov.u32 	%r38, %ctaid.x;
	mov.u32 	%r39, %ntid.x;
	mov.u32 	%r40, %tid.x;
	mad.lo.s32 	%r2, %r38, %r39, %r40;
	setp.ge.s32 	%p1, %r1, %r33;
	setp.ge.s32 	%p2, %r2, %r34;
	or.pred  	%p3, %p2, %p1;
	@%p3 bra 	$L__BB0_14;
	setp.lt.s32 	%p4, %r32, 1;
	mov.b32 	%r109, 0;
	@%p4 bra 	$L__BB0_13;
	mul.lo.s32 	%r3, %r32, %r2;
	and.b32  	%r4, %r32, 7;
	setp.lt.u32 	%p5, %r32, 8;
	mov.b32 	%r104, 0;
	mov.u32 	%r109, %r104;
	@%p5 bra 	$L__BB0_5;
	and.b32  	%r104, %r32, 2147483640;
	neg.s32 	%r98, %r104;
	shl.b32 	%r7, %r33, 3;
	add.s64 	%rd3, %rd2, 16;
	mov.b32 	%r109, 0;
	mul.wide.s32 	%rd11, %r33, 4;
	mov.u32 	%r96, %r3;
	mov.u32 	%r97, %r1;
$L__BB0_4:
	.pragma "nounroll";
	mul.wide.s32 	%rd7, %r96, 4;
	add.s64 	%rd8, %rd3, %rd7;
	ld.global.u32 	%r45, [%rd8+-16];
	mul.wide.s32 	%rd9, %r97, 4;
	add.s64 	%rd10, %rd1, %rd9;
	ld.global.u32 	%r46, [%rd10];
	mad.lo.s32 	%r47, %r46, %r45, %r109;
	ld.global.u32 	%r48, [%rd8+-12];
	add.s64 	%rd12, %rd10, %rd11;
	ld.global.u32 	%r49, [%rd12];
	mad.lo.s32 	%r50, %r49, %r48, %r47;
	ld.global.u32 	%r51, [%rd8+-8];
	add.s64 	%rd13, %rd12, %rd11;
	ld.global.u32 	%r52, [%rd13];
	mad.lo.s32 	%r53, %r52, %r51, %r50;
	ld.global.u32 	%r54, [%rd8+-4];
	add.s64 	%rd14, %rd13, %rd11;
	ld.global.u32 	%r55, [%rd14];
	mad.lo.s32 	%r56, %r55, %r54, %r53;
	ld.global.u32 	%r57, [%rd8];
	add.s64 	%rd15, %rd14, %rd11;
	ld.global.u32 	%r58, [%rd15];
	mad.lo.s32 	%r59, %r58, %r57, %r56;
	ld.global.u32 	%r60, [%rd8+4];
	add.s64 	%rd16, %rd15, %rd11;
	ld.global.u32 	%r61, [%rd16];
	mad.lo.s32 	%r62, %r61, %r60, %r59;
	ld.global.u32 	%r63, [%rd8+8];
	add.s64 	%rd17, %rd16, %rd11;
	ld.global.u32 	%r64, [%rd17];
	mad.lo.s32 	%r65, %r64, %r63, %r62;
	ld.global.u32 	%r66, [%rd8+12];
	add.s64 	%rd18, %rd17, %rd11;
	ld.global.u32 	%r67, [%rd18];
	mad.lo.s32 	%r109, %r67, %r66, %r65;
	add.s32 	%r98, %r98, 8;
	add.s32 	%r97, %r97, %r7;
	add.s32 	%r96, %r96, 8;
	setp.ne.s32 	%p6, %r98, 0;
	@%p6 bra 	$L__BB0_4;
$L__BB0_5:
	setp.eq.s32 	%p7, %r4, 0;
	@%p7 bra 	$L__BB0_13;
	and.b32  	%r19, %r32, 3;
	setp.lt.u32 	%p8, %r4, 4;
	@%p8 bra 	$L__BB0_8;
	add.s32 	%r69, %r104, %r3;
	mul.wide.s32 	%rd19, %r69, 4;
	add.s64 	%rd20, %rd2, %rd19;
	ld.global.u32 	%r70, [%rd20];
	mad.lo.s32 	%r71, %r104, %r33, %r1;
	mul.wide.s32 	%rd21, %r71, 4;
	add.s64 	%rd22, %rd1, %rd21;
	ld.global.u32 	%r72, [%rd22];
	mad.lo.s32 	%r73, %r72, %r70, %r109;
	ld.global.u32 	%r74, [%rd20+4];
	mul.wide.s32 	%rd23, %r33, 4;
	add.s64 	%rd24, %rd22, %rd23;
	ld.global.u32 	%r75, [%rd24];
	mad.lo.s32 	%r76, %r75, %r74, %r73;
	ld.global.u32 	%r77, [%rd20+8];
	add.s64 	%rd25, %rd24, %rd23;
	ld.global.u32 	%r78, [%rd25];
	mad.lo.s32 	%r79, %r78, %r77, %r76;
	ld.global.u32 	%r80, [%rd20+12];
	add.s64 	%rd26, %rd25, %rd23;
	ld.global.u32 	%r81, [%rd26];
	mad.lo.s32 	%r109, %r81, %r80, %r79;
	add.s32 	%r104, %r104, 4;
$L__BB0_8:
	setp.eq.s32 	%p9, %r19, 0;
	@%p9 bra 	$L__BB0_13;
	setp.eq.s32 	%p10, %r19, 1;
	@%p10 bra 	$L__BB0_11;
	add.s32 	%r83, %r104, %r3;
	mul.wide.s32 	%rd27, %r83, 4;
	add.s64 	%rd28, %rd2, %rd27;
	ld.global.u32 	%r84, [%rd28];
	mad.lo.s32 	%r85, %r104, %r33, %r1;
	mul.wide.s32 	%rd29, %r85, 4;
	add.s64 	%rd30, %rd1, %rd29;
	ld.global.u32 	%r86, [%rd30];
	mad.lo.s32 	%r87, %r86, %r84, %r109;
	ld.global.u32 	%r88, [%rd28+4];
	mul.wide.s32 	%rd31, %r33, 4;
	add.s64 	%rd32, %rd30, %rd31;
	ld.global.u32 	%r89, [%rd32];
	mad.lo.s32 	%r109, %r89, %r88, %r87;
	add.s32 	%r104, %r104, 2;
$L__BB0_11:
	and.b32  	%r90, %r32, 1;
	setp.eq.b32 	%p11, %r90, 1;
	not.pred 	%p12, %p11;
	@%p12 bra 	$L__BB0_13;
	add.s32 	%r91, %r104, %r3;
	mul.wide.s32 	%rd33, %r91, 4;
	add.s64 	%rd34, %rd2, %rd33;
	ld.global.u32 	%r92, [%rd34];
	mad.lo.s32 	%r93, %r104, %r33, %r1;
	mul.wide.s32 	%rd35, %r93, 4;
	add.s64 	%rd36, %rd1, %rd35;
	ld.global.u32 	%r94, [%rd36];
	mad.lo.s32 	%r109, %r94, %r92, %r109;
$L__BB0_13:
	mad.lo.s32 	%r95, %r33, %r2, %r1;
	cvta.to.global.u64 	%rd37, %rd4;
	mul.wide.s32 	%rd38, %r95, 4;
	add.s64 	%rd39, %rd37, %rd38;
	st.global.u32 	[%rd39], %r109;
$L__BB0_14:
	ret;

}


// ===== COMPILED SASS (sm_100) =====

	.target	sm_100

	.elftype	@"ET_EXEC"


//--------------------- .note.nv.tkinfo           --------------------------
	.section	.note.nv.tkinfo,"",@"SHT_NOTE"
	.sectionflags	@"SHF_NOTE_NV_TKINFO"
	.tkinfo
        /*0018*/ 	.word	0x00000002
        /*0030*/ 	.string	""
        /*0030*/ 	.string	"ptxas"
        /*0030*/ 	.string	"Cuda compilation tools, release 13.0, V13.0.88"
        /*0030*/ 	.string	"Build cuda_13.0.r13.0/compiler.36424714_0"
        /*0030*/ 	.string	"-arch sm_100 -m 64 "



//--------------------- .note.nv.cuinfo           --------------------------
	.section	.note.nv.cuinfo,"",@"SHT_NOTE"
	.sectionflags	@"SHF_NOTE_NV_CUINFO"
        /*0018*/ 	.short	0x0002
        /*001a*/ 	.short	0x0064
        /*001c*/ 	.short	0x0082
	.zero		2


//--------------------- .nv.info                  --------------------------
	.section	.nv.info,"",@"SHT_CUDA_INFO"
	.align	4


	//----- nvinfo : EIATTR_REGCOUNT
	.align		4
        /*0000*/ 	.byte	0x04, 0x2f
        /*0002*/ 	.short	(.L_1 - .L_0)
	.align		4
.L_0:
        /*0004*/ 	.word	index@(_Z15gpu_matrix_multPiS_S_iii)
        /*0008*/ 	.word	0x00000020


	//----- nvinfo : EIATTR_FRAME_SIZE
	.align		4
.L_1:
        /*000c*/ 	.byte	0x04, 0x11
        /*000e*/ 	.short	(.L_3 - .L_2)
	.align		4
.L_2:
        /*0010*/ 	.word	index@(_Z15gpu_matrix_multPiS_S_iii)
        /*0014*/ 	.word	0x00000000


	//----- nvinfo : EIATTR_MIN_STACK_SIZE
	.align		4
.L_3:
        /*0018*/ 	.byte	0x04, 0x12
        /*001a*/ 	.short	(.L_5 - .L_4)
	.align		4
.L_4:
        /*001c*/ 	.word	index@(_Z15gpu_matrix_multPiS_S_iii)
        /*0020*/ 	.word	0x00000000
.L_5:


//--------------------- .nv.compat                --------------------------
	.section	.nv.compat,"",@"SHT_CUDA_COMPAT_INFO"
	.align	4
        /*0000*/ 	.byte	0x02, 0x09, 0x00, 0x00, 0x02, 0x02, 0x01, 0x00, 0x02, 0x05, 0x05, 0x00, 0x03, 0x07, 0x01, 0x01
        /*0010*/ 	.byte	0x02, 0x03, 0x00, 0x00, 0x02, 0x06, 0x01, 0x00, 0x04, 0x0b, 0x08, 0x00, 0x09, 0x00, 0x00, 0x00
        /*0020*/ 	.byte	0x00, 0x00, 0x00, 0x00


//--------------------- .nv.info._Z15gpu_matrix_multPiS_S_iii --------------------------
	.section	.nv.info._Z15gpu_matrix_multPiS_S_iii,"",@"SHT_CUDA_INFO"
	.sectionflags	@""
	.align	4


	//----- nvinfo : EIATTR_CUDA_API_VERSION
	.align		4
        /*0000*/ 	.byte	0x04, 0x37
        /*0002*/ 	.short	(.L_7 - .L_6)
.L_6:
        /*0004*/ 	.word	0x00000082


	//----- nvinfo : EIATTR_KPARAM_INFO
	.align		4
.L_7:
        /*0008*/ 	.byte	0x04, 0x17
        /*000a*/ 	.short	(.L_9 - .L_8)
.L_8:
        /*000c*/ 	.word	0x00000000
        /*0010*/ 	.short	0x0005
        /*0012*/ 	.short	0x0020
        /*0014*/ 	.byte	0x00, 0xf0, 0x11, 0x00


	//----- nvinfo : EIATTR_KPARAM_INFO
	.align		4
.L_9:
        /*0018*/ 	.byte	0x04, 0x17
        /*001a*/ 	.short	(.L_11 - .L_10)
.L_10:
        /*001c*/ 	.word	0x00000000
        /*0020*/ 	.short	0x0004
        /*0022*/ 	.short	0x001c
        /*0024*/ 	.byte	0x00, 0xf0, 0x11, 0x00


	//----- nvinfo : EIATTR_KPARAM_INFO
	.align		4
.L_11:
        /*0028*/ 	.byte	0x04, 0x17
        /*002a*/ 	.short	(.L_13 - .L_12)
.L_12:
        /*002c*/ 	.word	0x00000000
        /*0030*/ 	.short	0x0003
        /*0032*/ 	.short	0x0018
        /*0034*/ 	.byte	0x00, 0xf0, 0x11, 0x00


	//----- nvinfo : EIATTR_KPARAM_INFO
	.align		4
.L_13:
        /*0038*/ 	.byte	0x04, 0x17
        /*003a*/ 	.short	(.L_15 - .L_14)
.L_14:
        /*003c*/ 	.word	0x00000000
        /*0040*/ 	.short	0x0002
        /*0042*/ 	.short	0x0010
        /*0044*/ 	.byte	0x00, 0xf5, 0x21, 0x00


	//----- nvinfo : EIATTR_KPARAM_INFO
	.align		4
.L_15:
        /*0048*/ 	.byte	0x04, 0x17
        /*004a*/ 	.short	(.L_17 - .L_16)
.L_16:
        /*004c*/ 	.word	0x00000000
        /*0050*/ 	.short	0x0001
        /*0052*/ 	.short	0x0008
        /*0054*/ 	.byte	0x00, 0xf5, 0x21, 0x00


	//----- nvinfo : EIATTR_KPARAM_INFO
	.align		4
.L_17:
        /*0058*/ 	.byte	0x04, 0x17
        /*005a*/ 	.short	(.L_19 - .L_18)
.L_18:
        /*005c*/ 	.word	0x00000000
        /*0060*/ 	.short	0x0000
        /*0062*/ 	.short	0x0000
        /*0064*/ 	.byte	0x00, 0xf5, 0x21, 0x00


	//----- nvinfo : EIATTR_SPARSE_MMA_MASK
	.align		4
.L_19:
        /*0068*/ 	.byte	0x03, 0x50
        /*006a*/ 	.short	0x0000


	//----- nvinfo : EIATTR_MAXREG_COUNT
	.align		4
        /*006c*/ 	.byte	0x03, 0x1b
        /*006e*/ 	.short	0x00ff


	//----- nvinfo : EIATTR_MERCURY_ISA_VERSION
	.align		4
        /*0070*/ 	.byte	0x03, 0x5f
        /*0072*/ 	.short	0x0101


	//----- nvinfo : EIATTR_VRC_CTA_INIT_COUNT
	.align		4
        /*0074*/ 	.byte	0x02, 0x4a
	.zero		1
	.zero		1


	//----- nvinfo : EIATTR_EXIT_INSTR_OFFSETS
	.align		4
        /*0078*/ 	.byte	0x04, 0x1c
        /*007a*/ 	.short	(.L_21 - .L_20)


	//   ....[0]....
.L_20:
        /*007c*/ 	.word	0x000000d0


	//   ....[1]....
        /*0080*/ 	.word	0x00000850


	//----- nvinfo : EIATTR_CBANK_PARAM_SIZE
	.align		4
.L_21:
        /*0084*/ 	.byte	0x03, 0x19
        /*0086*/ 	.short	0x0024


	//----- nvinfo : EIATTR_PARAM_CBANK
	.align		4
        /*0088*/ 	.byte	0x04, 0x0a
        /*008a*/ 	.short	(.L_23 - .L_22)
	.align		4
.L_22:
        /*008c*/ 	.word	index@(.nv.constant0._Z15gpu_matrix_multPiS_S_iii)
        /*0090*/ 	.short	0x0380
        /*0092*/ 	.short	0x0024


	//----- nvinfo : EIATTR_SW_WAR
	.align		4
.L_23:
        /*0094*/ 	.byte	0x04, 0x36
        /*0096*/ 	.short	(.L_25 - .L_24)
.L_24:
        /*0098*/ 	.word	0x00000008
.L_25:


//--------------------- .nv.callgraph             --------------------------
	.section	.nv.callgraph,"",@"SHT_CUDA_CALLGRAPH"
	.align	4
	.sectionentsize	8
	.align		4
        /*0000*/ 	.word	0x00000000
	.align		4
        /*0004*/ 	.word	0xffffffff
	.align		4
        /*0008*/ 	.word	0x00000000
	.align		4
        /*000c*/ 	.word	0xfffffffe
	.align		4
        /*0010*/ 	.word	0x00000000
	.align		4
        /*0014*/ 	.word	0xfffffffd
	.align		4
        /*0018*/ 	.word	0x00000000
	.align		4
        /*001c*/ 	.word	0xfffffffc


//--------------------- .text._Z15gpu_matrix_multPiS_S_iii --------------------------
	.section	.text._Z15gpu_matrix_multPiS_S_iii,"ax",@progbits
	.align	128
        .global         _Z15gpu_matrix_multPiS_S_iii
        .type           _Z15gpu_matrix_multPiS_S_iii,@function
        .size           _Z15gpu_matrix_multPiS_S_iii,(.L_x_5 - _Z15gpu_matrix_multPiS_S_iii)
        .other          _Z15gpu_matrix_multPiS_S_iii,@"STO_CUDA_ENTRY STV_DEFAULT"
_Z15gpu_matrix_multPiS_S_iii:
.text._Z15gpu_matrix_multPiS_S_iii:
[----:B------:R-:W-:Y:S01]  /*0000*/  LDC R1, c[0x0][0x37c] ;  /* 0x0000df00ff017b82 */ /* 0x000fe20000000800 */
[----:B------:R-:W0:Y:S07]  /*0010*/  S2R R3, SR_TID.Y ;  /* 0x0000000000037919 */ /* 0x000e2e0000002200 */
[----:B------:R-:W0:Y:S01]  /*0020*/  S2UR UR4, SR_CTAID.Y ;  /* 0x00000000000479c3 */ /* 0x000e220000002600 */
[----:B------:R-:W1:Y:S01]  /*0030*/  LDCU UR6, c[0x0][0x398] ;  /* 0x00007300ff0677ac */ /* 0x000e620008000800 */
[----:B------:R-:W2:Y:S06]  /*0040*/  S2R R5, SR_TID.X ;  /* 0x0000000000057919 */ /* 0x000eac0000002100 */
[----:B------:R-:W0:Y:S08]  /*0050*/  LDC R0, c[0x0][0x364] ;  /* 0x0000d900ff007b82 */ /* 0x000e300000000800 */
[----:B------:R-:W2:Y:S08]  /*0060*/  S2UR UR5, SR_CTAID.X ;  /* 0x00000000000579c3 */ /* 0x000eb00000002500 */
[----:B------:R-:W2:Y:S08]  /*0070*/  LDC R14, c[0x0][0x360] ;  /* 0x0000d800ff0e7b82 */ /* 0x000eb00000000800 */
[----:B------:R-:W3:Y:S01]  /*0080*/  LDC R15, c[0x0][0x3a0] ;  /* 0x0000e800ff0f7b82 */ /* 0x000ee20000000800 */
[----:B0-----:R-:W-:-:S02]  /*0090*/  IMAD R0, R0, UR4, R3 ;  /* 0x0000000400007c24 */ /* 0x001fc4000f8e0203 */
[----:B--2---:R-:W-:-:S03]  /*00a0*/  IMAD R14, R14, UR5, R5 ;  /* 0x000000050e0e7c24 */ /* 0x004fc6000f8e0205 */
[----:B---3--:R-:W-:-:S04]  /*00b0*/  ISETP.GE.AND P0, PT, R0, R15, PT ;  /* 0x0000000f0000720c */ /* 0x008fc80003f06270 */
[----:B-1----:R-:W-:-:S13]  /*00c0*/  ISETP.GE.OR P0, PT, R14, UR6, P0 ;  /* 0x000000060e007c0c */ /* 0x002fda0008706670 */
[----:B------:R-:W-:Y:S05]  /*00d0*/  @P0 EXIT ;  /* 0x000000000000094d */ /* 0x000fea0003800000 */
[----:B------:R-:W0:Y:S01]  /*00e0*/  LDC R17, c[0x0][0x39c] ;  /* 0x0000e700ff117b82 */ /* 0x000e220000000800 */
[----:B------:R-:W1:Y:S01]  /*00f0*/  LDCU.64 UR6, c[0x0][0x358] ;  /* 0x00006b00ff0677ac */ /* 0x000e620008000a00 */
[----:B------:R-:W-:Y:S01]  /*0100*/  HFMA2 R25, -RZ, RZ, 0, 0 ;  /* 0x00000000ff197431 */ /* 0x000fe200000001ff */
[----:B0-----:R-:W-:-:S13]  /*0110*/  ISETP.GE.AND P0, PT, R17, 0x1, PT ;  /* 0x000000011100780c */ /* 0x001fda0003f06270 */
[----:B-1----:R-:W-:Y:S05]  /*0120*/  @!P0 BRA `(.L_x_0) ;  /* 0x0000000400b88947 */ /* 0x002fea0003800000 */
[C---:B------:R-:W-:Y:S01]  /*0130*/  ISETP.GE.U32.AND P1, PT, R17.reuse, 0x8, PT ;  /* 0x000000081100780c */ /* 0x040fe20003f26070 */
[----:B------:R-:W-:Y:S01]  /*0140*/  IMAD R18, R14, R17, RZ ;  /* 0x000000110e127224 */ /* 0x000fe200078e02ff */
[----:B------:R-:W-:Y:S02]  /*0150*/  LOP3.LUT R26, R17, 0x7, RZ, 0xc0, !PT ;  /* 0x00000007111a7812 */ /* 0x000fe400078ec0ff */
[----:B------:R-:W-:Y:S02]  /*0160*/  MOV R19, RZ ;  /* 0x000000ff00137202 */ /* 0x000fe40000000f00 */
[----:B------:R-:W-:Y:S02]  /*0170*/  ISETP.NE.AND P0, PT, R26, RZ, PT ;  /* 0x000000ff1a00720c */ /* 0x000fe40003f05270 */
[----:B------:R-:W-:-:S05]  /*0180*/  MOV R25, RZ ;  /* 0x000000ff00197202 */ /* 0x000fca0000000f00 */
[----:B------:R-:W-:Y:S06]  /*0190*/  @!P1 BRA `(.L_x_1) ;  /* 0x0000000000c49947 */ /* 0x000fec0003800000 */
[----:B------:R-:W0:Y:S01]  /*01a0*/  LDCU.64 UR4, c[0x0][0x380] ;  /* 0x00007000ff0477ac */ /* 0x000e220008000a00 */
[----:B------:R-:W-:Y:S02]  /*01b0*/  LOP3.LUT R19, R17, 0x7ffffff8, RZ, 0xc0, !PT ;  /* 0x7ffffff811137812 */ /* 0x000fe400078ec0ff */
[----:B------:R-:W-:Y:S02]  /*01c0*/  MOV R25, RZ ;  /* 0x000000ff00197202 */ /* 0x000fe40000000f00 */
[----:B------:R-:W-:Y:S02]  /*01d0*/  MOV R16, R18 ;  /* 0x0000001200107202 */ /* 0x000fe40000000f00 */
[----:B------:R-:W-:Y:S02]  /*01e0*/  MOV R22, R0 ;  /* 0x0000000000167202 */ /* 0x000fe40000000f00 */
[----:B------:R-:W-:Y:S01]  /*01f0*/  IADD3 R20, PT, PT, -R19, RZ, RZ ;  /* 0x000000ff13147210 */ /* 0x000fe20007ffe1ff */
[----:B0-----:R-:W-:-:S04]  /*0200*/  UIADD3 UR4, UP0, UPT, UR4, 0x10, URZ ;  /* 0x0000001004047890 */ /* 0x001fc8000ff1e0ff */
[----:B------:R-:W-:-:S12]  /*0210*/  UIADD3.X UR5, UPT, UPT, URZ, UR5, URZ, UP0, !UPT ;  /* 0x00000005ff057290 */ /* 0x000fd800087fe4ff */
.L_x_2:
[----:B------:R-:W0:Y:S01]  /*0220*/  LDC.64 R12, c[0x0][0x388] ;  /* 0x0000e200ff0c7b82 */ /* 0x000e220000000a00 */
[----:B------:R-:W-:Y:S02]  /*0230*/  MOV R2, UR4 ;  /* 0x0000000400027c02 */ /* 0x000fe40008000f00 */
[----:B------:R-:W-:-:S03]  /*0240*/  MOV R3, UR5 ;  /* 0x0000000500037c02 */ /* 0x000fc60008000f00 */
[----:B------:R-:W-:-:S05]  /*0250*/  IMAD.WIDE R2, R16, 0x4, R2 ;  /* 0x0000000410027825 */ /* 0x000fca00078e0202 */
[----:B------:R-:W2:Y:S04]  /*0260*/  LDG.E R21, desc[UR6][R2.64+-0x10] ;  /* 0xfffff00602157981 */ /* 0x000ea8000c1e1900 */
[----:B------:R-:W3:Y:S04]  /*0270*/  LDG.E R23, desc[UR6][R2.64+-0xc] ;  /* 0xfffff40602177981 */ /* 0x000ee8000c1e1900 */
[----:B------:R-:W4:Y:S01]  /*0280*/  LDG.E R28, desc[UR6][R2.64+-0x8] ;  /* 0xfffff806021c7981 */ /* 0x000f22000c1e1900 */
[----:B0-----:R-:W-:-:S05]  /*0290*/  IMAD.WIDE R12, R22, 0x4, R12 ;  /* 0x00000004160c7825 */ /* 0x001fca00078e020c */
[----:B------:R0:W2:Y:S01]  /*02a0*/  LDG.E R24, desc[UR6][R12.64] ;  /* 0x000000060c187981 */ /* 0x0000a2000c1e1900 */
[----:B------:R-:W-:-:S04]  /*02b0*/  IMAD.WIDE R10, R15, 0x4, R12 ;  /* 0x000000040f0a7825 */ /* 0x000fc800078e020c */
[C---:B------:R-:W-:Y:S02]  /*02c0*/  IMAD.WIDE R4, R15.reuse, 0x4, R10 ;  /* 0x000000040f047825 */ /* 0x040fe400078e020a */
[----:B------:R-:W3:Y:S02]  /*02d0*/  LDG.E R10, desc[UR6][R10.64] ;  /* 0x000000060a0a7981 */ /* 0x000ee4000c1e1900 */
[C---:B------:R-:W-:Y:S02]  /*02e0*/  IMAD.WIDE R6, R15.reuse, 0x4, R4 ;  /* 0x000000040f067825 */ /* 0x040fe400078e0204 */
[----:B------:R1:W4:Y:S02]  /*02f0*/  LDG.E R27, desc[UR6][R4.64] ;  /* 0x00000006041b7981 */ /* 0x000324000c1e1900 */
[C---:B------:R-:W-:Y:S02]  /*0300*/  IMAD.WIDE R8, R15.reuse, 0x4, R6 ;  /* 0x000000040f087825 */ /* 0x040fe400078e0206 */
[----:B------:R-:W5:Y:S02]  /*0310*/  LDG.E R6, desc[UR6][R6.64] ;  /* 0x0000000606067981 */ /* 0x000f64000c1e1900 */
[----:B0-----:R-:W-:-:S02]  /*0320*/  IMAD.WIDE R12, R15, 0x4, R8 ;  /* 0x000000040f0c7825 */ /* 0x001fc400078e0208 */
[----:B------:R-:W5:Y:S04]  /*0330*/  LDG.E R29, desc[UR6][R8.64] ;  /* 0x00000006081d7981 */ /* 0x000f68000c1e1900 */
[----:B------:R-:W5:Y:S04]  /*0340*/  LDG.E R11, desc[UR6][R12.64] ;  /* 0x000000060c0b7981 */ /* 0x000f68000c1e1900 */
[----:B------:R-:W5:Y:S04]  /*0350*/  LDG.E R7, desc[UR6][R2.64+-0x4] ;  /* 0xfffffc0602077981 */ /* 0x000f68000c1e1900 */
[----:B------:R-:W5:Y:S04]  /*0360*/  LDG.E R8, desc[UR6][R2.64] ;  /* 0x0000000602087981 */ /* 0x000f68000c1e1900 */
[----:B------:R-:W5:Y:S01]  /*0370*/  LDG.E R9, desc[UR6][R2.64+0x8] ;  /* 0x0000080602097981 */ /* 0x000f62000c1e1900 */
[----:B--2---:R-:W-:-:S02]  /*0380*/  IMAD R21, R21, R24, R25 ;  /* 0x0000001815157224 */ /* 0x004fc400078e0219 */
[C---:B------:R-:W-:Y:S02]  /*0390*/  IMAD.WIDE R24, R15.reuse, 0x4, R12 ;  /* 0x000000040f187825 */ /* 0x040fe400078e020c */
[----:B------:R-:W2:Y:S02]  /*03a0*/  LDG.E R12, desc[UR6][R2.64+0x4] ;  /* 0x00000406020c7981 */ /* 0x000ea4000c1e1900 */
[----:B-1----:R-:W-:Y:S02]  /*03b0*/  IMAD.WIDE R4, R15, 0x4, R24 ;  /* 0x000000040f047825 */ /* 0x002fe400078e0218 */
[----:B------:R0:W2:Y:S04]  /*03c0*/  LDG.E R13, desc[UR6][R2.64+0xc] ;  /* 0x00000c06020d7981 */ /* 0x0000a8000c1e1900 */
[----:B------:R-:W2:Y:S04]  /*03d0*/  LDG.E R4, desc[UR6][R4.64] ;  /* 0x0000000604047981 */ /* 0x000ea8000c1e1900 */
[----:B------:R-:W0:Y:S01]  /*03e0*/  LDG.E R2, desc[UR6][R24.64] ;  /* 0x0000000618027981 */ /* 0x000e22000c1e1900 */
[----:B---3--:R-:W-:Y:S01]  /*03f0*/  IMAD R10, R23, R10, R21 ;  /* 0x0000000a170a7224 */ /* 0x008fe200078e0215 */
[----:B------:R-:W-:-:S03]  /*0400*/  IADD3 R20, PT, PT, R20, 0x8, RZ ;  /* 0x0000000814147810 */ /* 0x000fc60007ffe0ff */
[----:B----4-:R-:W-:Y:S01]  /*0410*/  IMAD R10, R28, R27, R10 ;  /* 0x0000001b1c0a7224 */ /* 0x010fe200078e020a */
[----:B------:R-:W-:-:S03]  /*0420*/  ISETP.NE.AND P1, PT, R20, RZ, PT ;  /* 0x000000ff1400720c */ /* 0x000fc60003f25270 */
[----:B-----5:R-:W-:-:S04]  /*0430*/  IMAD R6, R7, R6, R10 ;  /* 0x0000000607067224 */ /* 0x020fc800078e020a */
[----:B------:R-:W-:Y:S01]  /*0440*/  IMAD R6, R8, R29, R6 ;  /* 0x0000001d08067224 */ /* 0x000fe200078e0206 */
[----:B------:R-:W-:Y:S02]  /*0450*/  LEA R22, R15, R22, 0x3 ;  /* 0x000000160f167211 */ /* 0x000fe400078e18ff */
[----:B------:R-:W-:Y:S01]  /*0460*/  IADD3 R16, PT, PT, R16, 0x8, RZ ;  /* 0x0000000810107810 */ /* 0x000fe20007ffe0ff */
[----:B--2---:R-:W-:-:S04]  /*0470*/  IMAD R6, R12, R11, R6 ;  /* 0x0000000b0c067224 */ /* 0x004fc800078e0206 */
[----:B0-----:R-:W-:-:S04]  /*0480*/  IMAD R2, R9, R2, R6 ;  /* 0x0000000209027224 */ /* 0x001fc800078e0206 */
[----:B------:R-:W-:Y:S01]  /*0490*/  IMAD R25, R13, R4, R2 ;  /* 0x000000040d197224 */ /* 0x000fe200078e0202 */
[----:B------:R-:W-:Y:S06]  /*04a0*/  @P1 BRA `(.L_x_2) ;  /* 0xfffffffc005c1947 */ /* 0x000fec000383ffff */
.L_x_1:
[----:B------:R-:W-:Y:S05]  /*04b0*/  @!P0 BRA `(.L_x_0) ;  /* 0x0000000000d48947 */ /* 0x000fea0003800000 */
[----:B------:R-:W-:Y:S02]  /*04c0*/  ISETP.GE.U32.AND P0, PT, R26, 0x4, PT ;  /* 0x000000041a00780c */ /* 0x000fe40003f06070 */
[----:B------:R-:W-:-:S04]  /*04d0*/  LOP3.LUT R13, R17, 0x3, RZ, 0xc0, !PT ;  /* 0x00000003110d7812 */ /* 0x000fc800078ec0ff */
[----:B------:R-:W-:-:S07]  /*04e0*/  ISETP.NE.AND P1, PT, R13, RZ, PT ;  /* 0x000000ff0d00720c */ /* 0x000fce0003f25270 */
[----:B------:R-:W-:Y:S06]  /*04f0*/  @!P0 BRA `(.L_x_3) ;  /* 0x0000000000588947 */ /* 0x000fec0003800000 */
[----:B------:R-:W0:Y:S01]  /*0500*/  LDC.64 R8, c[0x0][0x388] ;  /* 0x0000e200ff087b82 */ /* 0x000e220000000a00 */
[----:B------:R-:W-:Y:S01]  /*0510*/  IMAD R7, R19, R15, R0 ;  /* 0x0000000f13077224 */ /* 0x000fe200078e0200 */
[----:B------:R-:W-:-:S06]  /*0520*/  IADD3 R5, PT, PT, R18, R19, RZ ;  /* 0x0000001312057210 */ /* 0x000fcc0007ffe0ff */
[----:B------:R-:W1:Y:S01]  /*0530*/  LDC.64 R2, c[0x0][0x380] ;  /* 0x0000e000ff027b82 */ /* 0x000e620000000a00 */
[----:B0-----:R-:W-:-:S04]  /*0540*/  IMAD.WIDE R8, R7, 0x4, R8 ;  /* 0x0000000407087825 */ /* 0x001fc800078e0208 */
[----:B------:R-:W-:Y:S02]  /*0550*/  IMAD.WIDE R10, R15, 0x4, R8 ;  /* 0x000000040f0a7825 */ /* 0x000fe400078e0208 */
[----:B------:R-:W2:Y:S02]  /*0560*/  LDG.E R8, desc[UR6][R8.64] ;  /* 0x0000000608087981 */ /* 0x000ea4000c1e1900 */
[----:B-1----:R-:W-:-:S04]  /*0570*/  IMAD.WIDE R2, R5, 0x4, R2 ;  /* 0x0000000405027825 */ /* 0x002fc800078e0202 */
[C---:B------:R-:W-:Y:S01]  /*0580*/  IMAD.WIDE R4, R15.reuse, 0x4, R10 ;  /* 0x000000040f047825 */ /* 0x040fe200078e020a */
[----:B------:R-:W2:Y:S04]  /*0590*/  LDG.E R12, desc[UR6][R2.64] ;  /* 0x00000006020c7981 */ /* 0x000ea8000c1e1900 */
[----:B------:R-:W3:Y:S01]  /*05a0*/  LDG.E R10, desc[UR6][R10.64] ;  /* 0x000000060a0a7981 */ /* 0x000ee2000c1e1900 */
[----:B------:R-:W-:-:S03]  /*05b0*/  IMAD.WIDE R6, R15, 0x4, R4 ;  /* 0x000000040f067825 */ /* 0x000fc600078e0204 */
[----:B------:R-:W3:Y:S04]  /*05c0*/  LDG.E R21, desc[UR6][R2.64+0x4] ;  /* 0x0000040602157981 */ /* 0x000ee8000c1e1900 */
[----:B------:R-:W4:Y:S04]  /*05d0*/  LDG.E R16, desc[UR6][R4.64] ;  /* 0x0000000604107981 */ /* 0x000f28000c1e1900 */
[----:B------:R-:W4:Y:S04]  /*05e0*/  LDG.E R23, desc[UR6][R2.64+0x8] ;  /* 0x0000080602177981 */ /* 0x000f28000c1e1900 */
[----:B------:R-:W5:Y:S04]  /*05f0*/  LDG.E R27, desc[UR6][R2.64+0xc] ;  /* 0x00000c06021b7981 */ /* 0x000f68000c1e1900 */
[----:B------:R-:W5:Y:S01]  /*0600*/  LDG.E R6, desc[UR6][R6.64] ;  /* 0x0000000606067981 */ /* 0x000f62000c1e1900 */
[----:B------:R-:W-:Y:S01]  /*0610*/  IADD3 R19, PT, PT, R19, 0x4, RZ ;  /* 0x0000000413137810 */ /* 0x000fe20007ffe0ff */
[----:B--2---:R-:W-:-:S04]  /*0620*/  IMAD R12, R12, R8, R25 ;  /* 0x000000080c0c7224 */ /* 0x004fc800078e0219 */
[----:B---3--:R-:W-:-:S04]  /*0630*/  IMAD R12, R21, R10, R12 ;  /* 0x0000000a150c7224 */ /* 0x008fc800078e020c */
[----:B----4-:R-:W-:-:S04]  /*0640*/  IMAD R12, R23, R16, R12 ;  /* 0x00000010170c7224 */ /* 0x010fc800078e020c */
[----:B-----5:R-:W-:-:S07]  /*0650*/  IMAD R25, R27, R6, R12 ;  /* 0x000000061b197224 */ /* 0x020fce00078e020c */
.L_x_3:
[----:B------:R-:W-:Y:S05]  /*0660*/  @!P1 BRA `(.L_x_0) ;  /* 0x0000000000689947 */ /* 0x000fea0003800000 */
[----:B------:R-:W0:Y:S01]  /*0670*/  LDC.64 R8, c[0x0][0x388] ;  /* 0x0000e200ff087b82 */ /* 0x000e220000000a00 */
[----:B------:R-:W-:Y:S02]  /*0680*/  ISETP.NE.AND P0, PT, R13, 0x1, PT ;  /* 0x000000010d00780c */ /* 0x000fe40003f05270 */
[----:B------:R-:W-:-:S04]  /*0690*/  LOP3.LUT R17, R17, 0x1, RZ, 0xc0, !PT ;  /* 0x0000000111117812 */ /* 0x000fc800078ec0ff */
[----:B------:R-:W-:Y:S01]  /*06a0*/  ISETP.NE.U32.AND P1, PT, R17, 0x1, PT ;  /* 0x000000011100780c */ /* 0x000fe20003f25070 */
[----:B------:R-:W1:Y:S06]  /*06b0*/  LDC.64 R6, c[0x0][0x380] ;  /* 0x0000e000ff067b82 */ /* 0x000e6c0000000a00 */
[C---:B------:R-:W-:Y:S01]  /*06c0*/  @P0 IMAD R13, R19.reuse, R15, R0 ;  /* 0x0000000f130d0224 */ /* 0x040fe200078e0200 */
[----:B------:R-:W-:Y:S01]  /*06d0*/  @P0 IADD3 R11, PT, PT, R18, R19, RZ ;  /* 0x00000013120b0210 */ /* 0x000fe20007ffe0ff */
[----:B------:R-:W2:Y:S01]  /*06e0*/  LDC.64 R4, c[0x0][0x380] ;  /* 0x0000e000ff047b82 */ /* 0x000ea20000000a00 */
[----:B------:R-:W-:-:S07]  /*06f0*/  @P0 IADD3 R19, PT, PT, R19, 0x2, RZ ;  /* 0x0000000213130810 */ /* 0x000fce0007ffe0ff */
[----:B------:R-:W3:Y:S01]  /*0700*/  LDC.64 R2, c[0x0][0x388] ;  /* 0x0000e200ff027b82 */ /* 0x000ee20000000a00 */
[----:B0-----:R-:W-:Y:S01]  /*0710*/  @P0 IMAD.WIDE R8, R13, 0x4, R8 ;  /* 0x000000040d080825 */ /* 0x001fe200078e0208 */
[----:B------:R-:W-:-:S03]  /*0720*/  @!P1 IADD3 R13, PT, PT, R18, R19, RZ ;  /* 0x00000013120d9210 */ /* 0x000fc60007ffe0ff */
[----:B------:R-:W-:Y:S01]  /*0730*/  @!P1 IMAD R19, R19, R15, R0 ;  /* 0x0000000f13139224 */ /* 0x000fe200078e0200 */
[----:B------:R-:W4:Y:S01]  /*0740*/  @P0 LDG.E R16, desc[UR6][R8.64] ;  /* 0x0000000608100981 */ /* 0x000f22000c1e1900 */
[----:B-1----:R-:W-:-:S04]  /*0750*/  @P0 IMAD.WIDE R6, R11, 0x4, R6 ;  /* 0x000000040b060825 */ /* 0x002fc800078e0206 */
[----:B------:R-:W-:Y:S01]  /*0760*/  @P0 IMAD.WIDE R10, R15, 0x4, R8 ;  /* 0x000000040f0a0825 */ /* 0x000fe200078e0208 */
[----:B------:R-:W4:Y:S03]  /*0770*/  @P0 LDG.E R12, desc[UR6][R6.64] ;  /* 0x00000006060c0981 */ /* 0x000f26000c1e1900 */
[----:B--2---:R-:W-:Y:S01]  /*0780*/  @!P1 IMAD.WIDE R4, R13, 0x4, R4 ;  /* 0x000000040d049825 */ /* 0x004fe200078e0204 */
[----:B------:R-:W2:Y:S04]  /*0790*/  @P0 LDG.E R17, desc[UR6][R6.64+0x4] ;  /* 0x0000040606110981 */ /* 0x000ea8000c1e1900 */
[----:B------:R-:W2:Y:S01]  /*07a0*/  @P0 LDG.E R10, desc[UR6][R10.64] ;  /* 0x000000060a0a0981 */ /* 0x000ea2000c1e1900 */
[----:B---3--:R-:W-:-:S03]  /*07b0*/  @!P1 IMAD.WIDE R2, R19, 0x4, R2 ;  /* 0x0000000413029825 */ /* 0x008fc600078e0202 */
[----:B------:R-:W3:Y:S04]  /*07c0*/  @!P1 LDG.E R4, desc[UR6][R4.64] ;  /* 0x0000000604049981 */ /* 0x000ee8000c1e1900 */
[----:B------:R-:W3:Y:S01]  /*07d0*/  @!P1 LDG.E R2, desc[UR6][R2.64] ;  /* 0x0000000602029981 */ /* 0x000ee2000c1e1900 */
[----:B----4-:R-:W-:-:S04]  /*07e0*/  @P0 IMAD R12, R12, R16, R25 ;  /* 0x000000100c0c0224 */ /* 0x010fc800078e0219 */
[----:B--2---:R-:W-:-:S04]  /*07f0*/  @P0 IMAD R25, R17, R10, R12 ;  /* 0x0000000a11190224 */ /* 0x004fc800078e020c */
[----:B---3--:R-:W-:-:S07]  /*0800*/  @!P1 IMAD R25, R4, R2, R25 ;  /* 0x0000000204199224 */ /* 0x008fce00078e0219 */
.L_x_0:
[----:B------:R-:W0:Y:S01]  /*0810*/  LDC.64 R2, c[0x0][0x390] ;  /* 0x0000e400ff027b82 */ /* 0x000e220000000a00 */
[----:B------:R-:W-:-:S04]  /*0820*/  IMAD R15, R14, R15, R0 ;  /* 0x0000000f0e0f7224 */ /* 0x000fc800078e0200 */
[----:B0-----:R-:W-:-:S05]  /*0830*/  IMAD.WIDE R2, R15, 0x4, R2 ;  /* 0x000000040f027825 */ /* 0x001fca00078e0202 */
[----:B------:R-:W-:Y:S01]  /*0840*/  STG.E desc[UR6][R2.64], R25 ;  /* 0x0000001902007986 */ /* 0x000fe2000c101906 */
[----:B------:R-:W-:Y:S05]  /*0850*/  EXIT ;  /* 0x000000000000794d */ /* 0x000fea0003800000 */
.L_x_4:
[----:B------:R-:W-:-:S00]  /*0860*/  BRA `(.L_x_4) ;  /* 0xfffffffc00fc7947 */ /* 0x000fc0000383ffff */
[----:B------:R-:W-:-:S00]  /*0870*/  NOP ;  /* 0x0000000000007918 */ /* 0x000fc00000000000 */
        /* <DEDUP_REMOVED lines=8> */
.L_x_5:


//--------------------- .nv.shared.reserved.0     --------------------------
	.section	.nv.shared.reserved.0,"aw",@nobits
	.weak		__nv_reservedSMEM_offset_0_alias
	.size		__nv_reservedSMEM_offset_0_alias, 0, 64
	.other		__nv_reservedSMEM_offset_0_alias,@"STO_CUDA_RESERVED_SHARED STV_DEFAULT"
__nv_reservedSMEM_offset_0_alias:
	.zero		0
	.zero		64


//--------------------- .nv.constant0._Z15gpu_matrix_multPiS_S_iii --------------------------
	.section	.nv.constant0._Z15gpu_matrix_multPiS_S_iii,"a",@progbits
	.sectionflags	@""
	.align	4
.nv.constant0._Z15gpu_matrix_multPiS_S_iii:
	.zero		932


//--------------------- SYMBOLS --------------------------

	.type		.nv.reservedSmem.offset0,@object
	.size		.nv.reservedSmem.offset0,0x4
